	.headerflags	@"EF_CUDA_TEXMODE_UNIFIED EF_CUDA_64BIT_ADDRESS EF_CUDA_ACCELERATORS EF_CUDA_SM90 EF_CUDA_VIRTUAL_SM(EF_CUDA_SM90)"
	.elftype	@"ET_EXEC"


//--------------------- .nv.info                  --------------------------
	.section	.nv.info,"",@"SHT_CUDA_INFO"
	.align	4


	//----- nvinfo : EIATTR_REGCOUNT
	.align		4
        /*0000*/ 	.byte	0x04, 0x2f
        /*0002*/ 	.short	(.L_1 - .L_0)
	.align		4
.L_0:
        /*0004*/ 	.word	index@(triton_poi_fused_convolution_leaky_relu_15)
        /*0008*/ 	.word	0x0000000c


	//----- nvinfo : EIATTR_MIN_STACK_SIZE
	.align		4
.L_1:
        /*000c*/ 	.byte	0x04, 0x12
        /*000e*/ 	.short	(.L_3 - .L_2)
	.align		4
.L_2:
        /*0010*/ 	.word	index@(triton_poi_fused_convolution_leaky_relu_15)
        /*0014*/ 	.word	0x00000000


	//----- nvinfo : EIATTR_FRAME_SIZE
	.align		4
.L_3:
        /*0018*/ 	.byte	0x04, 0x11
        /*001a*/ 	.short	(.L_5 - .L_4)
	.align		4
.L_4:
        /*001c*/ 	.word	index@(triton_poi_fused_convolution_leaky_relu_15)
        /*0020*/ 	.word	0x00000000


	//----- nvinfo : EIATTR_MIN_STACK_SIZE
	.align		4
.L_5:
        /*0024*/ 	.byte	0x04, 0x12
        /*0026*/ 	.short	(.L_7 - .L_6)
	.align		4
.L_6:
        /*0028*/ 	.word	index@(triton_poi_fused_convolution_leaky_relu_15)
        /*002c*/ 	.word	0x00000000
.L_7:


//--------------------- .nv.info.triton_poi_fused_convolution_leaky_relu_15 --------------------------
	.section	.nv.info.triton_poi_fused_convolution_leaky_relu_15,"",@"SHT_CUDA_INFO"
	.sectionflags	@""
	.align	4


	//----- nvinfo : EIATTR_CUDA_API_VERSION
	.align		4
        /*0000*/ 	.byte	0x04, 0x37
        /*0002*/ 	.short	(.L_9 - .L_8)
.L_8:
        /*0004*/ 	.word	0x0000007c


	//----- nvinfo : EIATTR_KPARAM_INFO
	.align		4
.L_9:
        /*0008*/ 	.byte	0x04, 0x17
        /*000a*/ 	.short	(.L_11 - .L_10)
.L_10:
        /*000c*/ 	.word	0x00000000
        /*0010*/ 	.short	0x0003
        /*0012*/ 	.short	0x0018
        /*0014*/ 	.byte	0x00, 0xf0, 0x11, 0x00


	//----- nvinfo : EIATTR_KPARAM_INFO
	.align		4
.L_11:
        /*0018*/ 	.byte	0x04, 0x17
        /*001a*/ 	.short	(.L_13 - .L_12)
.L_12:
        /*001c*/ 	.word	0x00000000
        /*0020*/ 	.short	0x0002
        /*0022*/ 	.short	0x0010
        /*0024*/ 	.byte	0x00, 0xf4, 0x21, 0x00


	//----- nvinfo : EIATTR_KPARAM_INFO
	.align		4
.L_13:
        /*0028*/ 	.byte	0x04, 0x17
        /*002a*/ 	.short	(.L_15 - .L_14)
.L_14:
        /*002c*/ 	.word	0x00000000
        /*0030*/ 	.short	0x0001
        /*0032*/ 	.short	0x0008
        /*0034*/ 	.byte	0x00, 0xf4, 0x21, 0x00


	//----- nvinfo : EIATTR_KPARAM_INFO
	.align		4
.L_15:
        /*0038*/ 	.byte	0x04, 0x17
        /*003a*/ 	.short	(.L_17 - .L_16)
.L_16:
        /*003c*/ 	.word	0x00000000
        /*0040*/ 	.short	0x0000
        /*0042*/ 	.short	0x0000
        /*0044*/ 	.byte	0x00, 0xf4, 0x21, 0x00


	//----- nvinfo : EIATTR_SPARSE_MMA_MASK
	.align		4
.L_17:
        /*0048*/ 	.byte	0x03, 0x50
        /*004a*/ 	.short	0x0000


	//----- nvinfo : EIATTR_MAXREG_COUNT
	.align		4
        /*004c*/ 	.byte	0x03, 0x1b
        /*004e*/ 	.short	0x00ff


	//----- nvinfo : EIATTR_EXIT_INSTR_OFFSETS
	.align		4
        /*0050*/ 	.byte	0x04, 0x1c
        /*0052*/ 	.short	(.L_19 - .L_18)


	//   ....[0]....
.L_18:
        /*0054*/ 	.word	0x000001b0


	//----- nvinfo : EIATTR_REQNTID
	.align		4
.L_19:
        /*0058*/ 	.byte	0x04, 0x10
        /*005a*/ 	.short	(.L_21 - .L_20)
.L_20:
        /*005c*/ 	.word	0x00000100
        /*0060*/ 	.word	0x00000001
        /*0064*/ 	.word	0x00000001


	//----- nvinfo : EIATTR_CBANK_PARAM_SIZE
	.align		4
.L_21:
        /*0068*/ 	.byte	0x03, 0x19
        /*006a*/ 	.short	0x001c


	//----- nvinfo : EIATTR_PARAM_CBANK
	.align		4
        /*006c*/ 	.byte	0x04, 0x0a
        /*006e*/ 	.short	(.L_23 - .L_22)
	.align		4
.L_22:
        /*0070*/ 	.word	index@(.nv.constant0.triton_poi_fused_convolution_leaky_relu_15)
        /*0074*/ 	.short	0x0210
        /*0076*/ 	.short	0x001c


	//----- nvinfo : EIATTR_SW_WAR
	.align		4
.L_23:
        /*0078*/ 	.byte	0x04, 0x36
        /*007a*/ 	.short	(.L_25 - .L_24)
.L_24:
        /*007c*/ 	.word	0x00000008
.L_25:


//--------------------- .nv.callgraph             --------------------------
	.section	.nv.callgraph,"",@"SHT_CUDA_CALLGRAPH"
	.align	4
	.sectionentsize	8
	.align		4
        /*0000*/ 	.word	0x00000000
	.align		4
        /*0004*/ 	.word	0xffffffff
	.align		4
        /*0008*/ 	.word	0x00000000
	.align		4
        /*000c*/ 	.word	0xfffffffe
	.align		4
        /*0010*/ 	.word	0x00000000
	.align		4
        /*0014*/ 	.word	0xfffffffd
	.align		4
        /*0018*/ 	.word	0x00000000
	.align		4
        /*001c*/ 	.word	0xfffffffc


//--------------------- .text.triton_poi_fused_convolution_leaky_relu_15 --------------------------
	.section	.text.triton_poi_fused_convolution_leaky_relu_15,"ax",@progbits
	.align	128
        .global         triton_poi_fused_convolution_leaky_relu_15
        .type           triton_poi_fused_convolution_leaky_relu_15,@function
        .size           triton_poi_fused_convolution_leaky_relu_15,(.L_x_1 - triton_poi_fused_convolution_leaky_relu_15)
        .other          triton_poi_fused_convolution_leaky_relu_15,@"STO_CUDA_ENTRY STV_DEFAULT"
triton_poi_fused_convolution_leaky_relu_15:
.text.triton_poi_fused_convolution_leaky_relu_15:
[----:B------:R-:W-:Y:S01]  /*0000*/  LDC R1, c[0x0][0x28] ;  /* 0x00000a00ff017b82 */ /* 0x000fe20000000800 */
[----:B------:R-:W1:Y:S07]  /*0010*/  S2R R0, SR_TID.X ;  /* 0x0000000000007919 */ /* 0x000e6e0000002100 */
[----:B------:R-:W2:Y:S01]  /*0020*/  LDC.64 R2, c[0x0][0x210] ;  /* 0x00008400ff027b82 */ /* 0x000ea20000000a00 */
[----:B------:R-:W-:Y:S01]  /*0030*/  ULDC.64 UR4, c[0x0][0x208] ;  /* 0x0000820000047ab9 */ /* 0x000fe20000000a00 */
[----:B------:R-:W-:Y:S01]  /*0040*/  ULDC.64 UR6, c[0x0][0x220] ;  /* 0x0000880000067ab9 */ /* 0x000fe20000000a00 */
[----:B------:R-:W3:Y:S05]  /*0050*/  S2R R7, SR_CTAID.X ;  /* 0x0000000000077919 */ /* 0x000eea0000002500 */
[----:B------:R-:W4:Y:S01]  /*0060*/  LDC.64 R4, c[0x0][0x218] ;  /* 0x00008600ff047b82 */ /* 0x000f220000000a00 */
[----:B-1----:R-:W-:Y:S01]  /*0070*/  IMAD.SHL.U32 R0, R0, 0x2, RZ ;  /* 0x0000000200007824 */ /* 0x002fe200078e00ff */
[----:B---3--:R-:W-:-:S04]  /*0080*/  SHF.R.S32.HI R6, RZ, 0x16, R7 ;  /* 0x00000016ff067819 */ /* 0x008fc80000011407 */
[----:B------:R-:W-:-:S05]  /*0090*/  LOP3.LUT R0, R0, 0x1fe, RZ, 0xc0, !PT ;  /* 0x000001fe00007812 */ /* 0x000fca00078ec0ff */
[----:B------:R-:W-:Y:S01]  /*00a0*/  IMAD R7, R7, 0x200, R0 ;  /* 0x0000020007077824 */ /* 0x000fe200078e0200 */
[----:B------:R-:W-:-:S03]  /*00b0*/  SGXT R0, R6, 0x1 ;  /* 0x000000010600781a */ /* 0x000fc60000000200 */
[----:B--2---:R-:W-:Y:S01]  /*00c0*/  IMAD.WIDE R2, R7, 0x4, R2 ;  /* 0x0000000407027825 */ /* 0x004fe200078e0202 */
[----:B------:R-:W-:-:S04]  /*00d0*/  LEA.HI R0, R0, R7, RZ, 0x7 ;  /* 0x0000000700007211 */ /* 0x000fc800078f38ff */
[----:B------:R-:W-:Y:S01]  /*00e0*/  LOP3.LUT R0, R0, 0xffffff80, RZ, 0xc0, !PT ;  /* 0xffffff8000007812 */ /* 0x000fe200078ec0ff */
[----:B------:R-:W2:Y:S04]  /*00f0*/  LDG.E.64 R2, desc[UR4][R2.64] ;  /* 0x0000000402027981 */ /* 0x000ea8000c1e1b00 */
[----:B------:R-:W-:-:S04]  /*0100*/  IMAD.IADD R9, R7, 0x1, -R0 ;  /* 0x0000000107097824 */ /* 0x000fc800078e0a00 */
[----:B----4-:R-:W-:-:S06]  /*0110*/  IMAD.WIDE R4, R9, 0x4, R4 ;  /* 0x0000000409047825 */ /* 0x010fcc00078e0204 */
[----:B------:R-:W2:Y:S01]  /*0120*/  LDG.E.EL.64 R4, desc[UR4][R4.64] ;  /* 0x0000000404047981 */ /* 0x000ea2000c2e1b00 */
[----:B------:R-:W-:-:S04]  /*0130*/  IADD3 R6, P2, R7, UR6, RZ ;  /* 0x0000000607067c10 */ /* 0x000fc8000ff5e0ff */
[----:B------:R-:W-:Y:S02]  /*0140*/  LEA.HI.X.SX32 R7, R7, UR7, 0x1, P2 ;  /* 0x0000000707077c11 */ /* 0x000fe400090f0eff */
[----:B--2---:R-:W-:Y:S02]  /*0150*/  FSETP.GT.AND P1, PT, R2, -R4, PT ;  /* 0x800000040200720b */ /* 0x004fe40003f24000 */
[----:B------:R-:W-:Y:S02]  /*0160*/  FSETP.GT.AND P0, PT, R3, -R5, PT ;  /* 0x800000050300720b */ /* 0x000fe40003f04000 */
[----:B------:R-:W-:Y:S02]  /*0170*/  SEL R0, RZ, 0x1, !P1 ;  /* 0x00000001ff007807 */ /* 0x000fe40004800000 */
[----:B------:R-:W-:-:S05]  /*0180*/  SEL R9, RZ, 0x100, !P0 ;  /* 0x00000100ff097807 */ /* 0x000fca0004000000 */
[----:B------:R-:W-:-:S05]  /*0190*/  IMAD.IADD R9, R0, 0x1, R9 ;  /* 0x0000000100097824 */ /* 0x000fca00078e0209 */
[----:B------:R-:W-:Y:S01]  /*01a0*/  STG.E.U16 desc[UR4][R6.64], R9 ;  /* 0x0000000906007986 */ /* 0x000fe2000c101504 */
[----:B------:R-:W-:Y:S05]  /*01b0*/  EXIT ;  /* 0x000000000000794d */ /* 0x000fea0003800000 */
.L_x_0:
[----:B------:R-:W-:-:S00]  /*01c0*/  BRA `(.L_x_0) ;  /* 0xfffffffc00fc7947 */ /* 0x000fc0000383ffff */
[----:B------:R-:W-:-:S00]  /*01d0*/  NOP ;  /* 0x0000000000007918 */ /* 0x000fc00000000000 */
        /* <DEDUP_REMOVED lines=10> */
.L_x_1:


//--------------------- .nv.constant0.triton_poi_fused_convolution_leaky_relu_15 --------------------------
	.section	.nv.constant0.triton_poi_fused_convolution_leaky_relu_15,"a",@progbits
	.sectionflags	@""
	.align	4
.nv.constant0.triton_poi_fused_convolution_leaky_relu_15:
	.zero		556
